//
// Generated by NVIDIA NVVM Compiler
//
// Compiler Build ID: CL-36424714
// Cuda compilation tools, release 13.0, V13.0.88
// Based on NVVM 20.0.0
//

.version 9.0
.target sm_100
.address_size 64

	// .globl	_Z20matrixMultiplicationPdS_S_ii

.visible .entry _Z20matrixMultiplicationPdS_S_ii(
	.param .u64 .ptr .align 1 _Z20matrixMultiplicationPdS_S_ii_param_0,
	.param .u64 .ptr .align 1 _Z20matrixMultiplicationPdS_S_ii_param_1,
	.param .u64 .ptr .align 1 _Z20matrixMultiplicationPdS_S_ii_param_2,
	.param .u32 _Z20matrixMultiplicationPdS_S_ii_param_3,
	.param .u32 _Z20matrixMultiplicationPdS_S_ii_param_4
)
{
	.reg .pred 	%p<12>;
	.reg .b32 	%r<40>;
	.reg .b64 	%rd<53>;
	.reg .b64 	%fd<67>;

	ld.param.u64 	%rd7, [_Z20matrixMultiplicationPdS_S_ii_param_0];
	ld.param.u64 	%rd8, [_Z20matrixMultiplicationPdS_S_ii_param_1];
	ld.param.u64 	%rd6, [_Z20matrixMultiplicationPdS_S_ii_param_2];
	ld.param.u32 	%r18, [_Z20matrixMultiplicationPdS_S_ii_param_3];
	ld.param.u32 	%r19, [_Z20matrixMultiplicationPdS_S_ii_param_4];
	cvta.to.global.u64 	%rd1, %rd8;
	cvta.to.global.u64 	%rd2, %rd7;
	mov.u32 	%r20, %ctaid.y;
	mov.u32 	%r21, %ntid.y;
	mov.u32 	%r22, %tid.y;
	mad.lo.s32 	%r1, %r20, %r21, %r22;
	mov.u32 	%r23, %ctaid.x;
	mov.u32 	%r24, %ntid.x;
	mov.u32 	%r25, %tid.x;
	mad.lo.s32 	%r2, %r23, %r24, %r25;
	setp.ge.s32 	%p1, %r1, %r18;
	setp.ge.s32 	%p2, %r2, %r19;
	or.pred  	%p3, %p1, %p2;
	@%p3 bra 	$L__BB0_13;
	mul.lo.s32 	%r3, %r18, %r1;
	and.b32  	%r4, %r18, 7;
	setp.lt.u32 	%p4, %r18, 8;
	mov.f64 	%fd66, 0d0000000000000000;
	mov.b32 	%r38, 0;
	@%p4 bra 	$L__BB0_4;
	and.b32  	%r38, %r18, 2147483640;
	neg.s32 	%r36, %r38;
	shl.b32 	%r7, %r19, 3;
	mul.wide.u32 	%rd9, %r3, 8;
	add.s64 	%rd10, %rd9, %rd2;
	add.s64 	%rd52, %rd10, 32;
	mov.f64 	%fd66, 0d0000000000000000;
	mul.wide.s32 	%rd13, %r19, 8;
	mov.u32 	%r35, %r2;
$L__BB0_3:
	.pragma "nounroll";
	ld.global.f64 	%fd16, [%rd52+-32];
	mul.wide.s32 	%rd11, %r35, 8;
	add.s64 	%rd12, %rd1, %rd11;
	ld.global.f64 	%fd17, [%rd12];
	fma.rn.f64 	%fd18, %fd16, %fd17, %fd66;
	ld.global.f64 	%fd19, [%rd52+-24];
	add.s64 	%rd14, %rd12, %rd13;
	ld.global.f64 	%fd20, [%rd14];
	fma.rn.f64 	%fd21, %fd19, %fd20, %fd18;
	ld.global.f64 	%fd22, [%rd52+-16];
	add.s64 	%rd15, %rd14, %rd13;
	ld.global.f64 	%fd23, [%rd15];
	fma.rn.f64 	%fd24, %fd22, %fd23, %fd21;
	ld.global.f64 	%fd25, [%rd52+-8];
	add.s64 	%rd16, %rd15, %rd13;
	ld.global.f64 	%fd26, [%rd16];
	fma.rn.f64 	%fd27, %fd25, %fd26, %fd24;
	ld.global.f64 	%fd28, [%rd52];
	add.s64 	%rd17, %rd16, %rd13;
	ld.global.f64 	%fd29, [%rd17];
	fma.rn.f64 	%fd30, %fd28, %fd29, %fd27;
	ld.global.f64 	%fd31, [%rd52+8];
	add.s64 	%rd18, %rd17, %rd13;
	ld.global.f64 	%fd32, [%rd18];
	fma.rn.f64 	%fd33, %fd31, %fd32, %fd30;
	ld.global.f64 	%fd34, [%rd52+16];
	add.s64 	%rd19, %rd18, %rd13;
	ld.global.f64 	%fd35, [%rd19];
	fma.rn.f64 	%fd36, %fd34, %fd35, %fd33;
	ld.global.f64 	%fd37, [%rd52+24];
	add.s64 	%rd20, %rd19, %rd13;
	ld.global.f64 	%fd38, [%rd20];
	fma.rn.f64 	%fd66, %fd37, %fd38, %fd36;
	add.s32 	%r36, %r36, 8;
	add.s32 	%r35, %r35, %r7;
	add.s64 	%rd52, %rd52, 64;
	setp.ne.s32 	%p5, %r36, 0;
	@%p5 bra 	$L__BB0_3;
$L__BB0_4:
	setp.eq.s32 	%p6, %r4, 0;
	@%p6 bra 	$L__BB0_12;
	and.b32  	%r13, %r18, 3;
	setp.lt.u32 	%p7, %r4, 4;
	@%p7 bra 	$L__BB0_7;
	add.s32 	%r27, %r38, %r3;
	mul.wide.u32 	%rd21, %r27, 8;
	add.s64 	%rd22, %rd2, %rd21;
	ld.global.f64 	%fd40, [%rd22];
	mad.lo.s32 	%r28, %r38, %r19, %r2;
	mul.wide.s32 	%rd23, %r28, 8;
	add.s64 	%rd24, %rd1, %rd23;
	ld.global.f64 	%fd41, [%rd24];
	fma.rn.f64 	%fd42, %fd40, %fd41, %fd66;
	cvt.u64.u32 	%rd25, %r3;
	cvt.u64.u32 	%rd26, %r38;
	add.s64 	%rd27, %rd26, %rd25;
	shl.b64 	%rd28, %rd27, 3;
	add.s64 	%rd29, %rd2, %rd28;
	ld.global.f64 	%fd43, [%rd29+8];
	mul.wide.s32 	%rd30, %r19, 8;
	add.s64 	%rd31, %rd24, %rd30;
	ld.global.f64 	%fd44, [%rd31];
	fma.rn.f64 	%fd45, %fd43, %fd44, %fd42;
	ld.global.f64 	%fd46, [%rd29+16];
	add.s64 	%rd32, %rd31, %rd30;
	ld.global.f64 	%fd47, [%rd32];
	fma.rn.f64 	%fd48, %fd46, %fd47, %fd45;
	ld.global.f64 	%fd49, [%rd29+24];
	add.s64 	%rd33, %rd32, %rd30;
	ld.global.f64 	%fd50, [%rd33];
	fma.rn.f64 	%fd66, %fd49, %fd50, %fd48;
	add.s32 	%r38, %r38, 4;
$L__BB0_7:
	setp.eq.s32 	%p8, %r13, 0;
	@%p8 bra 	$L__BB0_12;
	setp.eq.s32 	%p9, %r13, 1;
	@%p9 bra 	$L__BB0_10;
	add.s32 	%r29, %r38, %r3;
	mul.wide.u32 	%rd34, %r29, 8;
	add.s64 	%rd35, %rd2, %rd34;
	ld.global.f64 	%fd52, [%rd35];
	mad.lo.s32 	%r30, %r38, %r19, %r2;
	mul.wide.s32 	%rd36, %r30, 8;
	add.s64 	%rd37, %rd1, %rd36;
	ld.global.f64 	%fd53, [%rd37];
	fma.rn.f64 	%fd54, %fd52, %fd53, %fd66;
	cvt.u64.u32 	%rd38, %r3;
	cvt.u64.u32 	%rd39, %r38;
	add.s64 	%rd40, %rd39, %rd38;
	shl.b64 	%rd41, %rd40, 3;
	add.s64 	%rd42, %rd2, %rd41;
	ld.global.f64 	%fd55, [%rd42+8];
	mul.wide.s32 	%rd43, %r19, 8;
	add.s64 	%rd44, %rd37, %rd43;
	ld.global.f64 	%fd56, [%rd44];
	fma.rn.f64 	%fd66, %fd55, %fd56, %fd54;
	add.s32 	%r38, %r38, 2;
$L__BB0_10:
	and.b32  	%r31, %r18, 1;
	setp.eq.b32 	%p10, %r31, 1;
	not.pred 	%p11, %p10;
	@%p11 bra 	$L__BB0_12;
	add.s32 	%r32, %r38, %r3;
	mul.wide.u32 	%rd45, %r32, 8;
	add.s64 	%rd46, %rd2, %rd45;
	ld.global.f64 	%fd57, [%rd46];
	mad.lo.s32 	%r33, %r38, %r19, %r2;
	mul.wide.s32 	%rd47, %r33, 8;
	add.s64 	%rd48, %rd1, %rd47;
	ld.global.f64 	%fd58, [%rd48];
	fma.rn.f64 	%fd66, %fd57, %fd58, %fd66;
$L__BB0_12:
	mad.lo.s32 	%r34, %r19, %r1, %r2;
	cvta.to.global.u64 	%rd49, %rd6;
	mul.wide.s32 	%rd50, %r34, 8;
	add.s64 	%rd51, %rd49, %rd50;
	st.global.f64 	[%rd51], %fd66;
$L__BB0_13:
	ret;

}


// ===== COMPILED SASS (sm_100) =====

	.target	sm_100

	.elftype	@"ET_EXEC"


//--------------------- .note.nv.tkinfo           --------------------------
	.section	.note.nv.tkinfo,"",@"SHT_NOTE"
	.sectionflags	@"SHF_NOTE_NV_TKINFO"
	.tkinfo
        /*0018*/ 	.word	0x00000002
        /*0030*/ 	.string	""
        /*0030*/ 	.string	"ptxas"
        /*0030*/ 	.string	"Cuda compilation tools, release 13.0, V13.0.88"
        /*0030*/ 	.string	"Build cuda_13.0.r13.0/compiler.36424714_0"
        /*0030*/ 	.string	"-arch sm_100 -m 64 "



//--------------------- .note.nv.cuinfo           --------------------------
	.section	.note.nv.cuinfo,"",@"SHT_NOTE"
	.sectionflags	@"SHF_NOTE_NV_CUINFO"
        /*0018*/ 	.short	0x0002
        /*001a*/ 	.short	0x0064
        /*001c*/ 	.short	0x0082
	.zero		2


//--------------------- .nv.info                  --------------------------
	.section	.nv.info,"",@"SHT_CUDA_INFO"
	.align	4


	//----- nvinfo : EIATTR_REGCOUNT
	.align		4
        /*0000*/ 	.byte	0x04, 0x2f
        /*0002*/ 	.short	(.L_1 - .L_0)
	.align		4
.L_0:
        /*0004*/ 	.word	index@(_Z20matrixMultiplicationPdS_S_ii)
        /*0008*/ 	.word	0x00000020


	//----- nvinfo : EIATTR_FRAME_SIZE
	.align		4
.L_1:
        /*000c*/ 	.byte	0x04, 0x11
        /*000e*/ 	.short	(.L_3 - .L_2)
	.align		4
.L_2:
        /*0010*/ 	.word	index@(_Z20matrixMultiplicationPdS_S_ii)
        /*0014*/ 	.word	0x00000000


	//----- nvinfo : EIATTR_MIN_STACK_SIZE
	.align		4
.L_3:
        /*0018*/ 	.byte	0x04, 0x12
        /*001a*/ 	.short	(.L_5 - .L_4)
	.align		4
.L_4:
        /*001c*/ 	.word	index@(_Z20matrixMultiplicationPdS_S_ii)
        /*0020*/ 	.word	0x00000000
.L_5:


//--------------------- .nv.compat                --------------------------
	.section	.nv.compat,"",@"SHT_CUDA_COMPAT_INFO"
	.align	4
        /*0000*/ 	.byte	0x02, 0x09, 0x00, 0x00, 0x02, 0x02, 0x01, 0x00, 0x02, 0x05, 0x05, 0x00, 0x03, 0x07, 0x01, 0x01
        /*0010*/ 	.byte	0x02, 0x03, 0x00, 0x00, 0x02, 0x06, 0x01, 0x00, 0x04, 0x0b, 0x08, 0x00, 0x01, 0x00, 0x00, 0x00
        /*0020*/ 	.byte	0x00, 0x00, 0x00, 0x00


//--------------------- .nv.info._Z20matrixMultiplicationPdS_S_ii --------------------------
	.section	.nv.info._Z20matrixMultiplicationPdS_S_ii,"",@"SHT_CUDA_INFO"
	.sectionflags	@""
	.align	4


	//----- nvinfo : EIATTR_CUDA_API_VERSION
	.align		4
        /*0000*/ 	.byte	0x04, 0x37
        /*0002*/ 	.short	(.L_7 - .L_6)
.L_6:
        /*0004*/ 	.word	0x00000082


	//----- nvinfo : EIATTR_KPARAM_INFO
	.align		4
.L_7:
        /*0008*/ 	.byte	0x04, 0x17
        /*000a*/ 	.short	(.L_9 - .L_8)
.L_8:
        /*000c*/ 	.word	0x00000000
        /*0010*/ 	.short	0x0004
        /*0012*/ 	.short	0x001c
        /*0014*/ 	.byte	0x00, 0xf0, 0x11, 0x00


	//----- nvinfo : EIATTR_KPARAM_INFO
	.align		4
.L_9:
        /*0018*/ 	.byte	0x04, 0x17
        /*001a*/ 	.short	(.L_11 - .L_10)
.L_10:
        /*001c*/ 	.word	0x00000000
        /*0020*/ 	.short	0x0003
        /*0022*/ 	.short	0x0018
        /*0024*/ 	.byte	0x00, 0xf0, 0x11, 0x00


	//----- nvinfo : EIATTR_KPARAM_INFO
	.align		4
.L_11:
        /*0028*/ 	.byte	0x04, 0x17
        /*002a*/ 	.short	(.L_13 - .L_12)
.L_12:
        /*002c*/ 	.word	0x00000000
        /*0030*/ 	.short	0x0002
        /*0032*/ 	.short	0x0010
        /*0034*/ 	.byte	0x00, 0xf5, 0x21, 0x00


	//----- nvinfo : EIATTR_KPARAM_INFO
	.align		4
.L_13:
        /*0038*/ 	.byte	0x04, 0x17
        /*003a*/ 	.short	(.L_15 - .L_14)
.L_14:
        /*003c*/ 	.word	0x00000000
        /*0040*/ 	.short	0x0001
        /*0042*/ 	.short	0x0008
        /*0044*/ 	.byte	0x00, 0xf5, 0x21, 0x00


	//----- nvinfo : EIATTR_KPARAM_INFO
	.align		4
.L_15:
        /*0048*/ 	.byte	0x04, 0x17
        /*004a*/ 	.short	(.L_17 - .L_16)
.L_16:
        /*004c*/ 	.word	0x00000000
        /*0050*/ 	.short	0x0000
        /*0052*/ 	.short	0x0000
        /*0054*/ 	.byte	0x00, 0xf5, 0x21, 0x00


	//----- nvinfo : EIATTR_SPARSE_MMA_MASK
	.align		4
.L_17:
        /*0058*/ 	.byte	0x03, 0x50
        /*005a*/ 	.short	0x0000


	//----- nvinfo : EIATTR_MAXREG_COUNT
	.align		4
        /*005c*/ 	.byte	0x03, 0x1b
        /*005e*/ 	.short	0x00ff


	//----- nvinfo : EIATTR_MERCURY_ISA_VERSION
	.align		4
        /*0060*/ 	.byte	0x03, 0x5f
        /*0062*/ 	.short	0x0101


	//----- nvinfo : EIATTR_VRC_CTA_INIT_COUNT
	.align		4
        /*0064*/ 	.byte	0x02, 0x4a
	.zero		1
	.zero		1


	//----- nvinfo : EIATTR_EXIT_INSTR_OFFSETS
	.align		4
        /*0068*/ 	.byte	0x04, 0x1c
        /*006a*/ 	.short	(.L_19 - .L_18)


	//   ....[0]....
.L_18:
        /*006c*/ 	.word	0x000000c0


	//   ....[1]....
        /*0070*/ 	.word	0x000008a0


	//----- nvinfo : EIATTR_CBANK_PARAM_SIZE
	.align		4
.L_19:
        /*0074*/ 	.byte	0x03, 0x19
        /*0076*/ 	.short	0x0020


	//----- nvinfo : EIATTR_PARAM_CBANK
	.align		4
        /*0078*/ 	.byte	0x04, 0x0a
        /*007a*/ 	.short	(.L_21 - .L_20)
	.align		4
.L_20:
        /*007c*/ 	.word	index@(.nv.constant0._Z20matrixMultiplicationPdS_S_ii)
        /*0080*/ 	.short	0x0380
        /*0082*/ 	.short	0x0020


	//----- nvinfo : EIATTR_SW_WAR
	.align		4
.L_21:
        /*0084*/ 	.byte	0x04, 0x36
        /*0086*/ 	.short	(.L_23 - .L_22)
.L_22:
        /*0088*/ 	.word	0x00000008
.L_23:


//--------------------- .nv.callgraph             --------------------------
	.section	.nv.callgraph,"",@"SHT_CUDA_CALLGRAPH"
	.align	4
	.sectionentsize	8
	.align		4
        /*0000*/ 	.word	0x00000000
	.align		4
        /*0004*/ 	.word	0xffffffff
	.align		4
        /*0008*/ 	.word	0x00000000
	.align		4
        /*000c*/ 	.word	0xfffffffe
	.align		4
        /*0010*/ 	.word	0x00000000
	.align		4
        /*0014*/ 	.word	0xfffffffd
	.align		4
        /*0018*/ 	.word	0x00000000
	.align		4
        /*001c*/ 	.word	0xfffffffc


//--------------------- .text._Z20matrixMultiplicationPdS_S_ii --------------------------
	.section	.text._Z20matrixMultiplicationPdS_S_ii,"ax",@progbits
	.align	128
        .global         _Z20matrixMultiplicationPdS_S_ii
        .type           _Z20matrixMultiplicationPdS_S_ii,@function
        .size           _Z20matrixMultiplicationPdS_S_ii,(.L_x_5 - _Z20matrixMultiplicationPdS_S_ii)
        .other          _Z20matrixMultiplicationPdS_S_ii,@"STO_CUDA_ENTRY STV_DEFAULT"
_Z20matrixMultiplicationPdS_S_ii:
.text._Z20matrixMultiplicationPdS_S_ii:
[----:B------:R-:W-:Y:S01]  /*0000*/  LDC R1, c[0x0][0x37c] ;  /* 0x0000df00ff017b82 */ /* 0x000fe20000000800 */
[----:B------:R-:W0:Y:S07]  /*0010*/  S2R R5, SR_TID.X ;  /* 0x0000000000057919 */ /* 0x000e2e0000002100 */
[----:B------:R-:W1:Y:S01]  /*0020*/  LDC R3, c[0x0][0x364] ;  /* 0x0000d900ff037b82 */ /* 0x000e620000000800 */
[----:B------:R-:W1:Y:S07]  /*0030*/  S2R R2, SR_TID.Y ;  /* 0x0000000000027919 */ /* 0x000e6e0000002200 */
[----:B------:R-:W0:Y:S08]  /*0040*/  S2UR UR5, SR_CTAID.X ;  /* 0x00000000000579c3 */ /* 0x000e300000002500 */
[----:B------:R-:W0:Y:S08]  /*0050*/  LDC R0, c[0x0][0x360] ;  /* 0x0000d800ff007b82 */ /* 0x000e300000000800 */
[----:B------:R-:W1:Y:S08]  /*0060*/  S2UR UR4, SR_CTAID.Y ;  /* 0x00000000000479c3 */ /* 0x000e700000002600 */
[----:B------:R-:W2:Y:S01]  /*0070*/  LDC.64 R6, c[0x0][0x398] ;  /* 0x0000e600ff067b82 */ /* 0x000ea20000000a00 */
[----:B0-----:R-:W-:-:S02]  /*0080*/  IMAD R0, R0, UR5, R5 ;  /* 0x0000000500007c24 */ /* 0x001fc4000f8e0205 */
[----:B-1----:R-:W-:-:S03]  /*0090*/  IMAD R3, R3, UR4, R2 ;  /* 0x0000000403037c24 */ /* 0x002fc6000f8e0202 */
[----:B--2---:R-:W-:-:S04]  /*00a0*/  ISETP.GE.AND P0, PT, R0, R7, PT ;  /* 0x000000070000720c */ /* 0x004fc80003f06270 */
[----:B------:R-:W-:-:S13]  /*00b0*/  ISETP.GE.OR P0, PT, R3, R6, P0 ;  /* 0x000000060300720c */ /* 0x000fda0000706670 */
[----:B------:R-:W-:Y:S05]  /*00c0*/  @P0 EXIT ;  /* 0x000000000000094d */ /* 0x000fea0003800000 */
[C---:B------:R-:W-:Y:S01]  /*00d0*/  ISETP.GE.U32.AND P1, PT, R6.reuse, 0x8, PT ;  /* 0x000000080600780c */ /* 0x040fe20003f26070 */
[----:B------:R-:W0:Y:S01]  /*00e0*/  LDCU.64 UR4, c[0x0][0x358] ;  /* 0x00006b00ff0477ac */ /* 0x000e220008000a00 */
[----:B------:R-:W-:Y:S01]  /*00f0*/  LOP3.LUT R2, R6, 0x7, RZ, 0xc0, !PT ;  /* 0x0000000706027812 */ /* 0x000fe200078ec0ff */
[----:B------:R-:W-:Y:S02]  /*0100*/  HFMA2 R5, -RZ, RZ, 0, 0 ;  /* 0x00000000ff057431 */ /* 0x000fe400000001ff */
[----:B------:R-:W-:Y:S01]  /*0110*/  IMAD R4, R3, R6, RZ ;  /* 0x0000000603047224 */ /* 0x000fe200078e02ff */
[----:B------:R-:W-:Y:S02]  /*0120*/  CS2R R18, SRZ ;  /* 0x0000000000127805 */ /* 0x000fe4000001ff00 */
[----:B------:R-:W-:-:S05]  /*0130*/  ISETP.NE.AND P0, PT, R2, RZ, PT ;  /* 0x000000ff0200720c */ /* 0x000fca0003f05270 */
[----:B------:R-:W-:Y:S08]  /*0140*/  @!P1 BRA `(.L_x_0) ;  /* 0x0000000000c49947 */ /* 0x000ff00003800000 */
[----:B------:R-:W1:Y:S01]  /*0150*/  LDC.64 R8, c[0x0][0x380] ;  /* 0x0000e000ff087b82 */ /* 0x000e620000000a00 */
[----:B------:R-:W-:Y:S01]  /*0160*/  LOP3.LUT R5, R6, 0x7ffffff8, RZ, 0xc0, !PT ;  /* 0x7ffffff806057812 */ /* 0x000fe200078ec0ff */
[----:B------:R-:W-:Y:S01]  /*0170*/  IMAD.MOV.U32 R28, RZ, RZ, R0 ;  /* 0x000000ffff1c7224 */ /* 0x000fe200078e0000 */
[----:B------:R-:W-:-:S03]  /*0180*/  CS2R R18, SRZ ;  /* 0x0000000000127805 */ /* 0x000fc6000001ff00 */
[----:B------:R-:W-:Y:S02]  /*0190*/  IMAD.MOV R24, RZ, RZ, -R5 ;  /* 0x000000ffff187224 */ /* 0x000fe400078e0a05 */
[----:B-1----:R-:W-:-:S03]  /*01a0*/  IMAD.WIDE.U32 R8, R4, 0x8, R8 ;  /* 0x0000000804087825 */ /* 0x002fc600078e0008 */
[----:B------:R-:W-:-:S04]  /*01b0*/  IADD3 R10, P1, PT, R8, 0x20, RZ ;  /* 0x00000020080a7810 */ /* 0x000fc80007f3e0ff */
[----:B------:R-:W-:-:S09]  /*01c0*/  IADD3.X R11, PT, PT, RZ, R9, RZ, P1, !PT ;  /* 0x00000009ff0b7210 */ /* 0x000fd20000ffe4ff */
.L_x_1:
[----:B------:R-:W1:Y:S01]  /*01d0*/  LDC.64 R22, c[0x0][0x388] ;  /* 0x0000e200ff167b82 */ /* 0x000e620000000a00 */
[----:B------:R-:W-:Y:S01]  /*01e0*/  MOV R8, R10 ;  /* 0x0000000a00087202 */ /* 0x000fe20000000f00 */
[----:B------:R-:W-:-:S05]  /*01f0*/  IMAD.MOV.U32 R9, RZ, RZ, R11 ;  /* 0x000000ffff097224 */ /* 0x000fca00078e000b */
[----:B0-----:R-:W2:Y:S04]  /*0200*/  LDG.E.64 R14, desc[UR4][R8.64+-0x20] ;  /* 0xffffe004080e7981 */ /* 0x001ea8000c1e1b00 */
[----:B------:R-:W3:Y:S01]  /*0210*/  LDG.E.64 R10, desc[UR4][R8.64+-0x18] ;  /* 0xffffe804080a7981 */ /* 0x000ee2000c1e1b00 */
[----:B-1----:R-:W-:-:S05]  /*0220*/  IMAD.WIDE R22, R28, 0x8, R22 ;  /* 0x000000081c167825 */ /* 0x002fca00078e0216 */
[----:B------:R-:W2:Y:S01]  /*0230*/  LDG.E.64 R12, desc[UR4][R22.64] ;  /* 0x00000004160c7981 */ /* 0x000ea2000c1e1b00 */
[----:B------:R-:W-:-:S05]  /*0240*/  IMAD.WIDE R26, R7, 0x8, R22 ;  /* 0x00000008071a7825 */ /* 0x000fca00078e0216 */
[----:B------:R-:W3:Y:S01]  /*0250*/  LDG.E.64 R16, desc[UR4][R26.64] ;  /* 0x000000041a107981 */ /* 0x000ee2000c1e1b00 */
[----:B------:R-:W-:Y:S01]  /*0260*/  IMAD.WIDE R20, R7, 0x8, R26 ;  /* 0x0000000807147825 */ /* 0x000fe200078e021a */
[----:B--2---:R-:W-:Y:S02]  /*0270*/  DFMA R18, R14, R12, R18 ;  /* 0x0000000c0e12722b */ /* 0x004fe40000000012 */
[----:B------:R-:W2:Y:S04]  /*0280*/  LDG.E.64 R14, desc[UR4][R8.64+-0x10] ;  /* 0xfffff004080e7981 */ /* 0x000ea8000c1e1b00 */
[----:B------:R0:W2:Y:S02]  /*0290*/  LDG.E.64 R12, desc[UR4][R20.64] ;  /* 0x00000004140c7981 */ /* 0x0000a4000c1e1b00 */
[----:B---3--:R-:W-:-:S02]  /*02a0*/  DFMA R16, R10, R16, R18 ;  /* 0x000000100a10722b */ /* 0x008fc40000000012 */
[----:B------:R-:W3:Y:S01]  /*02b0*/  LDG.E.64 R10, desc[UR4][R8.64+-0x8] ;  /* 0xfffff804080a7981 */ /* 0x000ee2000c1e1b00 */
[----:B0-----:R-:W-:-:S05]  /*02c0*/  IMAD.WIDE R20, R7, 0x8, R20 ;  /* 0x0000000807147825 */ /* 0x001fca00078e0214 */
[----:B------:R-:W3:Y:S01]  /*02d0*/  LDG.E.64 R18, desc[UR4][R20.64] ;  /* 0x0000000414127981 */ /* 0x000ee2000c1e1b00 */
[C---:B------:R-:W-:Y:S01]  /*02e0*/  IMAD.WIDE R22, R7.reuse, 0x8, R20 ;  /* 0x0000000807167825 */ /* 0x040fe200078e0214 */
[----:B--2---:R-:W-:Y:S02]  /*02f0*/  DFMA R12, R14, R12, R16 ;  /* 0x0000000c0e0c722b */ /* 0x004fe40000000010 */
[----:B------:R-:W2:Y:S04]  /*0300*/  LDG.E.64 R16, desc[UR4][R8.64] ;  /* 0x0000000408107981 */ /* 0x000ea8000c1e1b00 */
[----:B------:R-:W2:Y:S01]  /*0310*/  LDG.E.64 R14, desc[UR4][R22.64] ;  /* 0x00000004160e7981 */ /* 0x000ea2000c1e1b00 */
[----:B------:R-:W-:Y:S01]  /*0320*/  IMAD.WIDE R26, R7, 0x8, R22 ;  /* 0x00000008071a7825 */ /* 0x000fe200078e0216 */
[----:B---3--:R-:W-:-:S02]  /*0330*/  DFMA R18, R10, R18, R12 ;  /* 0x000000120a12722b */ /* 0x008fc4000000000c */
[----:B------:R-:W3:Y:S04]  /*0340*/  LDG.E.64 R22, desc[UR4][R8.64+0x18] ;  /* 0x0000180408167981 */ /* 0x000ee8000c1e1b00 */
[----:B------:R-:W4:Y:S04]  /*0350*/  LDG.E.64 R10, desc[UR4][R8.64+0x8] ;  /* 0x00000804080a7981 */ /* 0x000f28000c1e1b00 */
[----:B------:R0:W4:Y:S02]  /*0360*/  LDG.E.64 R12, desc[UR4][R26.64] ;  /* 0x000000041a0c7981 */ /* 0x000124000c1e1b00 */
[----:B0-----:R-:W-:-:S04]  /*0370*/  IMAD.WIDE R26, R7, 0x8, R26 ;  /* 0x00000008071a7825 */ /* 0x001fc800078e021a */
[----:B------:R-:W-:-:S06]  /*0380*/  IMAD.WIDE R20, R7, 0x8, R26 ;  /* 0x0000000807147825 */ /* 0x000fcc00078e021a */
[----:B------:R-:W3:Y:S01]  /*0390*/  LDG.E.64 R20, desc[UR4][R20.64] ;  /* 0x0000000414147981 */ /* 0x000ee2000c1e1b00 */
[----:B--2---:R-:W-:-:S03]  /*03a0*/  DFMA R14, R16, R14, R18 ;  /* 0x0000000e100e722b */ /* 0x004fc60000000012 */
[----:B------:R-:W2:Y:S04]  /*03b0*/  LDG.E.64 R16, desc[UR4][R8.64+0x10] ;  /* 0x0000100408107981 */ /* 0x000ea8000c1e1b00 */
[----:B------:R-:W2:Y:S01]  /*03c0*/  LDG.E.64 R18, desc[UR4][R26.64] ;  /* 0x000000041a127981 */ /* 0x000ea2000c1e1b00 */
[----:B------:R-:W-:-:S04]  /*03d0*/  IADD3 R24, PT, PT, R24, 0x8, RZ ;  /* 0x0000000818187810 */ /* 0x000fc80007ffe0ff */
[----:B------:R-:W-:Y:S01]  /*03e0*/  ISETP.NE.AND P1, PT, R24, RZ, PT ;  /* 0x000000ff1800720c */ /* 0x000fe20003f25270 */
[----:B----4-:R-:W-:Y:S01]  /*03f0*/  DFMA R10, R10, R12, R14 ;  /* 0x0000000c0a0a722b */ /* 0x010fe2000000000e */
[----:B------:R-:W-:-:S07]  /*0400*/  LEA R28, R7, R28, 0x3 ;  /* 0x0000001c071c7211 */ /* 0x000fce00078e18ff */
[----:B--2---:R-:W-:Y:S01]  /*0410*/  DFMA R18, R16, R18, R10 ;  /* 0x000000121012722b */ /* 0x004fe2000000000a */
[----:B------:R-:W-:-:S07]  /*0420*/  IADD3 R10, P2, PT, R8, 0x40, RZ ;  /* 0x00000040080a7810 */ /* 0x000fce0007f5e0ff */
[----:B---3--:R-:W-:Y:S01]  /*0430*/  DFMA R18, R22, R20, R18 ;  /* 0x000000141612722b */ /* 0x008fe20000000012 */
[----:B------:R-:W-:Y:S01]  /*0440*/  IMAD.X R11, RZ, RZ, R9, P2 ;  /* 0x000000ffff0b7224 */ /* 0x000fe200010e0609 */
[----:B------:R-:W-:Y:S09]  /*0450*/  @P1 BRA `(.L_x_1) ;  /* 0xfffffffc005c1947 */ /* 0x000ff2000383ffff */
.L_x_0:
[----:B------:R-:W-:Y:S05]  /*0460*/  @!P0 BRA `(.L_x_2) ;  /* 0x0000000000fc8947 */ /* 0x000fea0003800000 */
[----:B------:R-:W-:Y:S02]  /*0470*/  ISETP.GE.U32.AND P1, PT, R2, 0x4, PT ;  /* 0x000000040200780c */ /* 0x000fe40003f26070 */
[----:B------:R-:W-:-:S04]  /*0480*/  LOP3.LUT R26, R6, 0x3, RZ, 0xc0, !PT ;  /* 0x00000003061a7812 */ /* 0x000fc800078ec0ff */
[----:B------:R-:W-:-:S07]  /*0490*/  ISETP.NE.AND P0, PT, R26, RZ, PT ;  /* 0x000000ff1a00720c */ /* 0x000fce0003f05270 */
[----:B------:R-:W-:Y:S06]  /*04a0*/  @!P1 BRA `(.L_x_3) ;  /* 0x00000000006c9947 */ /* 0x000fec0003800000 */
[----:B------:R-:W1:Y:S01]  /*04b0*/  LDC.64 R20, c[0x0][0x380] ;  /* 0x0000e000ff147b82 */ /* 0x000e620000000a00 */
[----:B------:R-:W2:Y:S01]  /*04c0*/  LDCU.64 UR6, c[0x0][0x380] ;  /* 0x00007000ff0677ac */ /* 0x000ea20008000a00 */
[C---:B------:R-:W-:Y:S01]  /*04d0*/  IADD3 R9, PT, PT, R4.reuse, R5, RZ ;  /* 0x0000000504097210 */ /* 0x040fe20007ffe0ff */
[----:B------:R-:W-:Y:S01]  /*04e0*/  IMAD R13, R5, R7, R0 ;  /* 0x00000007050d7224 */ /* 0x000fe200078e0200 */
[----:B------:R-:W-:-:S04]  /*04f0*/  IADD3 R2, P1, PT, R4, R5, RZ ;  /* 0x0000000504027210 */ /* 0x000fc80007f3e0ff */
[----:B------:R-:W3:Y:S01]  /*0500*/  LDC.64 R10, c[0x0][0x388] ;  /* 0x0000e200ff0a7b82 */ /* 0x000ee20000000a00 */
[----:B-1----:R-:W-:-:S04]  /*0510*/  IMAD.WIDE.U32 R20, R9, 0x8, R20 ;  /* 0x0000000809147825 */ /* 0x002fc800078e0014 */
[----:B------:R-:W-:Y:S01]  /*0520*/  IMAD.X R9, RZ, RZ, RZ, P1 ;  /* 0x000000ffff097224 */ /* 0x000fe200008e06ff */
[C---:B--2---:R-:W-:Y:S01]  /*0530*/  LEA R28, P1, R2.reuse, UR6, 0x3 ;  /* 0x00000006021c7c11 */ /* 0x044fe2000f8218ff */
[----:B0-----:R-:W2:Y:S01]  /*0540*/  LDG.E.64 R20, desc[UR4][R20.64] ;  /* 0x0000000414147981 */ /* 0x001ea2000c1e1b00 */
[----:B---3--:R-:W-:Y:S02]  /*0550*/  IMAD.WIDE R10, R13, 0x8, R10 ;  /* 0x000000080d0a7825 */ /* 0x008fe400078e020a */
[----:B------:R-:W-:-:S03]  /*0560*/  LEA.HI.X R29, R2, UR7, R9, 0x3, P1 ;  /* 0x00000007021d7c11 */ /* 0x000fc600088f1c09 */
[----:B------:R-:W2:Y:S01]  /*0570*/  LDG.E.64 R22, desc[UR4][R10.64] ;  /* 0x000000040a167981 */ /* 0x000ea2000c1e1b00 */
[----:B------:R-:W-:-:S03]  /*0580*/  IMAD.WIDE R12, R7, 0x8, R10 ;  /* 0x00000008070c7825 */ /* 0x000fc600078e020a */
[----:B------:R-:W3:Y:S04]  /*0590*/  LDG.E.64 R14, desc[UR4][R28.64+0x8] ;  /* 0x000008041c0e7981 */ /* 0x000ee8000c1e1b00 */
[----:B------:R-:W3:Y:S01]  /*05a0*/  LDG.E.64 R16, desc[UR4][R12.64] ;  /* 0x000000040c107981 */ /* 0x000ee2000c1e1b00 */
[----:B------:R-:W-:-:S03]  /*05b0*/  IMAD.WIDE R8, R7, 0x8, R12 ;  /* 0x0000000807087825 */ /* 0x000fc600078e020c */
[----:B------:R-:W4:Y:S01]  /*05c0*/  LDG.E.64 R10, desc[UR4][R28.64+0x10] ;  /* 0x000010041c0a7981 */ /* 0x000f22000c1e1b00 */
[----:B------:R-:W-:-:S03]  /*05d0*/  IMAD.WIDE R24, R7, 0x8, R8 ;  /* 0x0000000807187825 */ /* 0x000fc600078e0208 */
[----:B------:R-:W4:Y:S04]  /*05e0*/  LDG.E.64 R12, desc[UR4][R8.64] ;  /* 0x00000004080c7981 */ /* 0x000f28000c1e1b00 */
[----:B------:R-:W5:Y:S04]  /*05f0*/  LDG.E.64 R24, desc[UR4][R24.64] ;  /* 0x0000000418187981 */ /* 0x000f68000c1e1b00 */
[----:B------:R-:W5:Y:S01]  /*0600*/  LDG.E.64 R8, desc[UR4][R28.64+0x18] ;  /* 0x000018041c087981 */ /* 0x000f62000c1e1b00 */
[----:B------:R-:W-:Y:S01]  /*0610*/  IADD3 R5, PT, PT, R5, 0x4, RZ ;  /* 0x0000000405057810 */ /* 0x000fe20007ffe0ff */
[----:B--2---:R-:W-:-:S08]  /*0620*/  DFMA R20, R20, R22, R18 ;  /* 0x000000161414722b */ /* 0x004fd00000000012 */
[----:B---3--:R-:W-:-:S08]  /*0630*/  DFMA R14, R14, R16, R20 ;  /* 0x000000100e0e722b */ /* 0x008fd00000000014 */
[----:B----4-:R-:W-:-:S08]  /*0640*/  DFMA R10, R10, R12, R14 ;  /* 0x0000000c0a0a722b */ /* 0x010fd0000000000e */
[----:B-----5:R-:W-:-:S11]  /*0650*/  DFMA R18, R8, R24, R10 ;  /* 0x000000180812722b */ /* 0x020fd6000000000a */
.L_x_3:
[----:B------:R-:W-:Y:S05]  /*0660*/  @!P0 BRA `(.L_x_2) ;  /* 0x00000000007c8947 */ /* 0x000fea0003800000 */
[----:B------:R-:W-:Y:S01]  /*0670*/  ISETP.NE.AND P1, PT, R26, 0x1, PT ;  /* 0x000000011a00780c */ /* 0x000fe20003f25270 */
[----:B------:R-:W1:Y:S01]  /*0680*/  LDC.64 R10, c[0x0][0x380] ;  /* 0x0000e000ff0a7b82 */ /* 0x000e620000000a00 */
[----:B------:R-:W-:-:S04]  /*0690*/  LOP3.LUT R6, R6, 0x1, RZ, 0xc0, !PT ;  /* 0x0000000106067812 */ /* 0x000fc800078ec0ff */
[----:B------:R-:W-:-:S03]  /*06a0*/  ISETP.NE.U32.AND P0, PT, R6, 0x1, PT ;  /* 0x000000010600780c */ /* 0x000fc60003f05070 */
[----:B------:R-:W2:Y:S04]  /*06b0*/  LDC.64 R20, c[0x0][0x388] ;  /* 0x0000e200ff147b82 */ /* 0x000ea80000000a00 */
[C---:B------:R-:W-:Y:S01]  /*06c0*/  @P1 IADD3 R15, PT, PT, R4.reuse, R5, RZ ;  /* 0x00000005040f1210 */ /* 0x040fe20007ffe0ff */
[C---:B------:R-:W-:Y:S01]  /*06d0*/  @P1 IMAD R23, R5.reuse, R7, R0 ;  /* 0x0000000705171224 */ /* 0x040fe200078e0200 */
[----:B------:R-:W-:Y:S01]  /*06e0*/  @P1 IADD3 R2, P2, PT, R4, R5, RZ ;  /* 0x0000000504021210 */ /* 0x000fe20007f5e0ff */
[----:B------:R-:W-:Y:S01]  /*06f0*/  @P1 VIADD R5, R5, 0x2 ;  /* 0x0000000205051836 */ /* 0x000fe20000000000 */
[----:B------:R-:W3:Y:S02]  /*0700*/  @P1 LDC.64 R16, c[0x0][0x380] ;  /* 0x0000e000ff101b82 */ /* 0x000ee40000000a00 */
[----:B------:R-:W-:-:S06]  /*0710*/  @P1 IADD3.X R6, PT, PT, RZ, RZ, RZ, P2, !PT ;  /* 0x000000ffff061210 */ /* 0x000fcc00017fe4ff */
[----:B------:R-:W4:Y:S01]  /*0720*/  LDC.64 R12, c[0x0][0x380] ;  /* 0x0000e000ff0c7b82 */ /* 0x000f220000000a00 */
[----:B-1----:R-:W-:-:S07]  /*0730*/  @P1 IMAD.WIDE.U32 R14, R15, 0x8, R10 ;  /* 0x000000080f0e1825 */ /* 0x002fce00078e000a */
[----:B------:R-:W1:Y:S01]  /*0740*/  LDC.64 R8, c[0x0][0x388] ;  /* 0x0000e200ff087b82 */ /* 0x000e620000000a00 */
[----:B--2---:R-:W-:Y:S01]  /*0750*/  @P1 IMAD.WIDE R20, R23, 0x8, R20 ;  /* 0x0000000817141825 */ /* 0x004fe200078e0214 */
[----:B0-----:R-:W2:Y:S04]  /*0760*/  @P1 LDG.E.64 R14, desc[UR4][R14.64] ;  /* 0x000000040e0e1981 */ /* 0x001ea8000c1e1b00 */
[----:B------:R-:W2:Y:S01]  /*0770*/  @P1 LDG.E.64 R10, desc[UR4][R20.64] ;  /* 0x00000004140a1981 */ /* 0x000ea2000c1e1b00 */
[----:B---3--:R-:W-:Y:S01]  /*0780*/  @P1 LEA R16, P2, R2, R16, 0x3 ;  /* 0x0000001002101211 */ /* 0x008fe200078418ff */
[----:B------:R-:W-:-:S03]  /*0790*/  @P1 IMAD.WIDE R22, R7, 0x8, R20 ;  /* 0x0000000807161825 */ /* 0x000fc600078e0214 */
[----:B------:R-:W-:Y:S01]  /*07a0*/  @P1 LEA.HI.X R17, R2, R17, R6, 0x3, P2 ;  /* 0x0000001102111211 */ /* 0x000fe200010f1c06 */
[----:B------:R-:W-:Y:S01]  /*07b0*/  @!P0 IMAD R27, R5, R7, R0 ;  /* 0x00000007051b8224 */ /* 0x000fe200078e0200 */
[----:B------:R-:W-:Y:S02]  /*07c0*/  @!P0 IADD3 R25, PT, PT, R4, R5, RZ ;  /* 0x0000000504198210 */ /* 0x000fe40007ffe0ff */
[----:B------:R-:W3:Y:S04]  /*07d0*/  @P1 LDG.E.64 R4, desc[UR4][R22.64] ;  /* 0x0000000416041981 */ /* 0x000ee8000c1e1b00 */
[----:B------:R-:W3:Y:S01]  /*07e0*/  @P1 LDG.E.64 R16, desc[UR4][R16.64+0x8] ;  /* 0x0000080410101981 */ /* 0x000ee2000c1e1b00 */
[----:B----4-:R-:W-:-:S04]  /*07f0*/  @!P0 IMAD.WIDE.U32 R12, R25, 0x8, R12 ;  /* 0x00000008190c8825 */ /* 0x010fc800078e000c */
[----:B-1----:R-:W-:Y:S02]  /*0800*/  @!P0 IMAD.WIDE R8, R27, 0x8, R8 ;  /* 0x000000081b088825 */ /* 0x002fe400078e0208 */
[----:B------:R-:W4:Y:S04]  /*0810*/  @!P0 LDG.E.64 R12, desc[UR4][R12.64] ;  /* 0x000000040c0c8981 */ /* 0x000f28000c1e1b00 */
[----:B------:R-:W4:Y:S01]  /*0820*/  @!P0 LDG.E.64 R8, desc[UR4][R8.64] ;  /* 0x0000000408088981 */ /* 0x000f22000c1e1b00 */
[----:B--2---:R-:W-:-:S08]  /*0830*/  @P1 DFMA R10, R14, R10, R18 ;  /* 0x0000000a0e0a122b */ /* 0x004fd00000000012 */
[----:B---3--:R-:W-:-:S08]  /*0840*/  @P1 DFMA R18, R16, R4, R10 ;  /* 0x000000041012122b */ /* 0x008fd0000000000a */
[----:B----4-:R-:W-:-:S11]  /*0850*/  @!P0 DFMA R18, R12, R8, R18 ;  /* 0x000000080c12822b */ /* 0x010fd60000000012 */
.L_x_2:
[----:B------:R-:W1:Y:S01]  /*0860*/  LDC.64 R4, c[0x0][0x390] ;  /* 0x0000e400ff047b82 */ /* 0x000e620000000a00 */
[----:B------:R-:W-:-:S04]  /*0870*/  IMAD R3, R3, R7, R0 ;  /* 0x0000000703037224 */ /* 0x000fc800078e0200 */
[----:B-1----:R-:W-:-:S05]  /*0880*/  IMAD.WIDE R2, R3, 0x8, R4 ;  /* 0x0000000803027825 */ /* 0x002fca00078e0204 */
[----:B0-----:R-:W-:Y:S01]  /*0890*/  STG.E.64 desc[UR4][R2.64], R18 ;  /* 0x0000001202007986 */ /* 0x001fe2000c101b04 */
[----:B------:R-:W-:Y:S05]  /*08a0*/  EXIT ;  /* 0x000000000000794d */ /* 0x000fea0003800000 */
.L_x_4:
[----:B------:R-:W-:-:S00]  /*08b0*/  BRA `(.L_x_4) ;  /* 0xfffffffc00fc7947 */ /* 0x000fc0000383ffff */
[----:B------:R-:W-:-:S00]  /*08c0*/  NOP ;  /* 0x0000000000007918 */ /* 0x000fc00000000000 */
        /* <DEDUP_REMOVED lines=11> */
.L_x_5:


//--------------------- .nv.shared.reserved.0     --------------------------
	.section	.nv.shared.reserved.0,"aw",@nobits
	.weak		__nv_reservedSMEM_offset_0_alias
	.size		__nv_reservedSMEM_offset_0_alias, 0, 64
	.other		__nv_reservedSMEM_offset_0_alias,@"STO_CUDA_RESERVED_SHARED STV_DEFAULT"
__nv_reservedSMEM_offset_0_alias:
	.zero		0
	.zero		64


//--------------------- .nv.constant0._Z20matrixMultiplicationPdS_S_ii --------------------------
	.section	.nv.constant0._Z20matrixMultiplicationPdS_S_ii,"a",@progbits
	.sectionflags	@""
	.align	4
.nv.constant0._Z20matrixMultiplicationPdS_S_ii:
	.zero		928


//--------------------- SYMBOLS --------------------------

	.type		.nv.reservedSmem.offset0,@object
	.size		.nv.reservedSmem.offset0,0x4
